//
// Generated by NVIDIA NVVM Compiler
//
// Compiler Build ID: CL-36424714
// Cuda compilation tools, release 13.0, V13.0.88
// Based on NVVM 20.0.0
//

.version 9.0
.target sm_100
.address_size 64

	// .globl	_Z4dot_iPdS_S_
.extern .shared .align 16 .b8 buffer[];

.visible .entry _Z4dot_iPdS_S_(
	.param .u32 _Z4dot_iPdS_S__param_0,
	.param .u64 .ptr .align 1 _Z4dot_iPdS_S__param_1,
	.param .u64 .ptr .align 1 _Z4dot_iPdS_S__param_2,
	.param .u64 .ptr .align 1 _Z4dot_iPdS_S__param_3
)
{
	.reg .pred 	%p<11>;
	.reg .b32 	%r<39>;
	.reg .b64 	%rd<20>;
	.reg .b64 	%fd<34>;

	ld.param.u32 	%r16, [_Z4dot_iPdS_S__param_0];
	ld.param.u64 	%rd4, [_Z4dot_iPdS_S__param_1];
	ld.param.u64 	%rd5, [_Z4dot_iPdS_S__param_2];
	ld.param.u64 	%rd3, [_Z4dot_iPdS_S__param_3];
	cvta.to.global.u64 	%rd1, %rd5;
	cvta.to.global.u64 	%rd2, %rd4;
	mov.u32 	%r17, %tid.x;
	mov.u32 	%r18, %ctaid.x;
	mov.u32 	%r38, %ntid.x;
	mad.lo.s32 	%r2, %r18, %r38, %r17;
	mov.u32 	%r19, %nctaid.x;
	mul.lo.s32 	%r3, %r19, %r38;
	setp.ge.s32 	%p1, %r2, %r16;
	mov.f64 	%fd33, 0d0000000000000000;
	@%p1 bra 	$L__BB0_7;
	add.s32 	%r20, %r2, %r3;
	max.s32 	%r21, %r16, %r20;
	setp.lt.s32 	%p2, %r20, %r16;
	selp.u32 	%r22, 1, 0, %p2;
	add.s32 	%r23, %r20, %r22;
	sub.s32 	%r24, %r21, %r23;
	div.u32 	%r25, %r24, %r3;
	add.s32 	%r4, %r25, %r22;
	and.b32  	%r26, %r4, 3;
	setp.eq.s32 	%p3, %r26, 3;
	mov.f64 	%fd33, 0d0000000000000000;
	mov.u32 	%r36, %r2;
	@%p3 bra 	$L__BB0_4;
	add.s32 	%r27, %r4, 1;
	and.b32  	%r28, %r27, 3;
	neg.s32 	%r34, %r28;
	mov.f64 	%fd33, 0d0000000000000000;
	mov.u32 	%r36, %r2;
$L__BB0_3:
	.pragma "nounroll";
	mul.wide.s32 	%rd6, %r36, 8;
	add.s64 	%rd7, %rd1, %rd6;
	add.s64 	%rd8, %rd2, %rd6;
	ld.global.f64 	%fd12, [%rd8];
	ld.global.f64 	%fd13, [%rd7];
	fma.rn.f64 	%fd33, %fd12, %fd13, %fd33;
	add.s32 	%r36, %r36, %r3;
	add.s32 	%r34, %r34, 1;
	setp.ne.s32 	%p4, %r34, 0;
	@%p4 bra 	$L__BB0_3;
$L__BB0_4:
	setp.lt.u32 	%p5, %r4, 3;
	@%p5 bra 	$L__BB0_7;
	mul.wide.s32 	%rd12, %r3, 8;
	shl.b32 	%r29, %r3, 2;
$L__BB0_6:
	mul.wide.s32 	%rd9, %r36, 8;
	add.s64 	%rd10, %rd2, %rd9;
	ld.global.f64 	%fd14, [%rd10];
	add.s64 	%rd11, %rd1, %rd9;
	ld.global.f64 	%fd15, [%rd11];
	fma.rn.f64 	%fd16, %fd14, %fd15, %fd33;
	add.s64 	%rd13, %rd10, %rd12;
	ld.global.f64 	%fd17, [%rd13];
	add.s64 	%rd14, %rd11, %rd12;
	ld.global.f64 	%fd18, [%rd14];
	fma.rn.f64 	%fd19, %fd17, %fd18, %fd16;
	add.s64 	%rd15, %rd13, %rd12;
	ld.global.f64 	%fd20, [%rd15];
	add.s64 	%rd16, %rd14, %rd12;
	ld.global.f64 	%fd21, [%rd16];
	fma.rn.f64 	%fd22, %fd20, %fd21, %fd19;
	add.s64 	%rd17, %rd15, %rd12;
	ld.global.f64 	%fd23, [%rd17];
	add.s64 	%rd18, %rd16, %rd12;
	ld.global.f64 	%fd24, [%rd18];
	fma.rn.f64 	%fd33, %fd23, %fd24, %fd22;
	add.s32 	%r36, %r29, %r36;
	setp.lt.s32 	%p6, %r36, %r16;
	@%p6 bra 	$L__BB0_6;
$L__BB0_7:
	shl.b32 	%r30, %r2, 3;
	mov.u32 	%r31, buffer;
	add.s32 	%r13, %r31, %r30;
	st.shared.f64 	[%r13], %fd33;
	bar.sync 	0;
	setp.lt.u32 	%p7, %r38, 2;
	@%p7 bra 	$L__BB0_11;
$L__BB0_8:
	shr.u32 	%r15, %r38, 1;
	setp.ge.s32 	%p8, %r2, %r15;
	@%p8 bra 	$L__BB0_10;
	shl.b32 	%r32, %r15, 3;
	add.s32 	%r33, %r13, %r32;
	ld.shared.f64 	%fd25, [%r33];
	ld.shared.f64 	%fd26, [%r13];
	add.f64 	%fd27, %fd25, %fd26;
	st.shared.f64 	[%r13], %fd27;
$L__BB0_10:
	bar.sync 	0;
	setp.gt.u32 	%p9, %r38, 3;
	mov.u32 	%r38, %r15;
	@%p9 bra 	$L__BB0_8;
$L__BB0_11:
	setp.ne.s32 	%p10, %r2, 0;
	@%p10 bra 	$L__BB0_13;
	ld.shared.f64 	%fd28, [buffer];
	cvta.to.global.u64 	%rd19, %rd3;
	st.global.f64 	[%rd19], %fd28;
$L__BB0_13:
	ret;

}


// ===== COMPILED SASS (sm_100) =====

	.target	sm_100

	.elftype	@"ET_EXEC"


//--------------------- .note.nv.tkinfo           --------------------------
	.section	.note.nv.tkinfo,"",@"SHT_NOTE"
	.sectionflags	@"SHF_NOTE_NV_TKINFO"
	.tkinfo
        /*0018*/ 	.word	0x00000002
        /*0030*/ 	.string	""
        /*0030*/ 	.string	"ptxas"
        /*0030*/ 	.string	"Cuda compilation tools, release 13.0, V13.0.88"
        /*0030*/ 	.string	"Build cuda_13.0.r13.0/compiler.36424714_0"
        /*0030*/ 	.string	"-arch sm_100 -m 64 "



//--------------------- .note.nv.cuinfo           --------------------------
	.section	.note.nv.cuinfo,"",@"SHT_NOTE"
	.sectionflags	@"SHF_NOTE_NV_CUINFO"
        /*0018*/ 	.short	0x0002
        /*001a*/ 	.short	0x0064
        /*001c*/ 	.short	0x0082
	.zero		2


//--------------------- .nv.info                  --------------------------
	.section	.nv.info,"",@"SHT_CUDA_INFO"
	.align	4


	//----- nvinfo : EIATTR_REGCOUNT
	.align		4
        /*0000*/ 	.byte	0x04, 0x2f
        /*0002*/ 	.short	(.L_1 - .L_0)
	.align		4
.L_0:
        /*0004*/ 	.word	index@(_Z4dot_iPdS_S_)
        /*0008*/ 	.word	0x00000020


	//----- nvinfo : EIATTR_FRAME_SIZE
	.align		4
.L_1:
        /*000c*/ 	.byte	0x04, 0x11
        /*000e*/ 	.short	(.L_3 - .L_2)
	.align		4
.L_2:
        /*0010*/ 	.word	index@(_Z4dot_iPdS_S_)
        /*0014*/ 	.word	0x00000000


	//----- nvinfo : EIATTR_MIN_STACK_SIZE
	.align		4
.L_3:
        /*0018*/ 	.byte	0x04, 0x12
        /*001a*/ 	.short	(.L_5 - .L_4)
	.align		4
.L_4:
        /*001c*/ 	.word	index@(_Z4dot_iPdS_S_)
        /*0020*/ 	.word	0x00000000
.L_5:


//--------------------- .nv.compat                --------------------------
	.section	.nv.compat,"",@"SHT_CUDA_COMPAT_INFO"
	.align	4
        /*0000*/ 	.byte	0x02, 0x09, 0x00, 0x00, 0x02, 0x02, 0x01, 0x00, 0x02, 0x05, 0x05, 0x00, 0x03, 0x07, 0x01, 0x01
        /*0010*/ 	.byte	0x02, 0x03, 0x00, 0x00, 0x02, 0x06, 0x01, 0x00, 0x04, 0x0b, 0x08, 0x00, 0x01, 0x00, 0x00, 0x00
        /*0020*/ 	.byte	0x00, 0x00, 0x00, 0x00


//--------------------- .nv.info._Z4dot_iPdS_S_   --------------------------
	.section	.nv.info._Z4dot_iPdS_S_,"",@"SHT_CUDA_INFO"
	.sectionflags	@""
	.align	4


	//----- nvinfo : EIATTR_CUDA_API_VERSION
	.align		4
        /*0000*/ 	.byte	0x04, 0x37
        /*0002*/ 	.short	(.L_7 - .L_6)
.L_6:
        /*0004*/ 	.word	0x00000082


	//----- nvinfo : EIATTR_KPARAM_INFO
	.align		4
.L_7:
        /*0008*/ 	.byte	0x04, 0x17
        /*000a*/ 	.short	(.L_9 - .L_8)
.L_8:
        /*000c*/ 	.word	0x00000000
        /*0010*/ 	.short	0x0003
        /*0012*/ 	.short	0x0018
        /*0014*/ 	.byte	0x00, 0xf5, 0x21, 0x00


	//----- nvinfo : EIATTR_KPARAM_INFO
	.align		4
.L_9:
        /*0018*/ 	.byte	0x04, 0x17
        /*001a*/ 	.short	(.L_11 - .L_10)
.L_10:
        /*001c*/ 	.word	0x00000000
        /*0020*/ 	.short	0x0002
        /*0022*/ 	.short	0x0010
        /*0024*/ 	.byte	0x00, 0xf5, 0x21, 0x00


	//----- nvinfo : EIATTR_KPARAM_INFO
	.align		4
.L_11:
        /*0028*/ 	.byte	0x04, 0x17
        /*002a*/ 	.short	(.L_13 - .L_12)
.L_12:
        /*002c*/ 	.word	0x00000000
        /*0030*/ 	.short	0x0001
        /*0032*/ 	.short	0x0008
        /*0034*/ 	.byte	0x00, 0xf5, 0x21, 0x00


	//----- nvinfo : EIATTR_KPARAM_INFO
	.align		4
.L_13:
        /*0038*/ 	.byte	0x04, 0x17
        /*003a*/ 	.short	(.L_15 - .L_14)
.L_14:
        /*003c*/ 	.word	0x00000000
        /*0040*/ 	.short	0x0000
        /*0042*/ 	.short	0x0000
        /*0044*/ 	.byte	0x00, 0xf0, 0x11, 0x00


	//----- nvinfo : EIATTR_SPARSE_MMA_MASK
	.align		4
.L_15:
        /*0048*/ 	.byte	0x03, 0x50
        /*004a*/ 	.short	0x0000


	//----- nvinfo : EIATTR_MAXREG_COUNT
	.align		4
        /*004c*/ 	.byte	0x03, 0x1b
        /*004e*/ 	.short	0x00ff


	//----- nvinfo : EIATTR_NUM_BARRIERS
	.align		4
        /*0050*/ 	.byte	0x02, 0x4c
        /*0052*/ 	.byte	0x01
	.zero		1


	//----- nvinfo : EIATTR_MERCURY_ISA_VERSION
	.align		4
        /*0054*/ 	.byte	0x03, 0x5f
        /*0056*/ 	.short	0x0101


	//----- nvinfo : EIATTR_VRC_CTA_INIT_COUNT
	.align		4
        /*0058*/ 	.byte	0x02, 0x4a
	.zero		1
	.zero		1


	//----- nvinfo : EIATTR_EXIT_INSTR_OFFSETS
	.align		4
        /*005c*/ 	.byte	0x04, 0x1c
        /*005e*/ 	.short	(.L_17 - .L_16)


	//   ....[0]....
.L_16:
        /*0060*/ 	.word	0x000006c0


	//   ....[1]....
        /*0064*/ 	.word	0x00000730


	//----- nvinfo : EIATTR_CRS_STACK_SIZE
	.align		4
.L_17:
        /*0068*/ 	.byte	0x04, 0x1e
        /*006a*/ 	.short	(.L_19 - .L_18)
.L_18:
        /*006c*/ 	.word	0x00000000


	//----- nvinfo : EIATTR_CBANK_PARAM_SIZE
	.align		4
.L_19:
        /*0070*/ 	.byte	0x03, 0x19
        /*0072*/ 	.short	0x0020


	//----- nvinfo : EIATTR_PARAM_CBANK
	.align		4
        /*0074*/ 	.byte	0x04, 0x0a
        /*0076*/ 	.short	(.L_21 - .L_20)
	.align		4
.L_20:
        /*0078*/ 	.word	index@(.nv.constant0._Z4dot_iPdS_S_)
        /*007c*/ 	.short	0x0380
        /*007e*/ 	.short	0x0020


	//----- nvinfo : EIATTR_SW_WAR
	.align		4
.L_21:
        /*0080*/ 	.byte	0x04, 0x36
        /*0082*/ 	.short	(.L_23 - .L_22)
.L_22:
        /*0084*/ 	.word	0x00000008
.L_23:


//--------------------- .nv.callgraph             --------------------------
	.section	.nv.callgraph,"",@"SHT_CUDA_CALLGRAPH"
	.align	4
	.sectionentsize	8
	.align		4
        /*0000*/ 	.word	0x00000000
	.align		4
        /*0004*/ 	.word	0xffffffff
	.align		4
        /*0008*/ 	.word	0x00000000
	.align		4
        /*000c*/ 	.word	0xfffffffe
	.align		4
        /*0010*/ 	.word	0x00000000
	.align		4
        /*0014*/ 	.word	0xfffffffd
	.align		4
        /*0018*/ 	.word	0x00000000
	.align		4
        /*001c*/ 	.word	0xfffffffc


//--------------------- .text._Z4dot_iPdS_S_      --------------------------
	.section	.text._Z4dot_iPdS_S_,"ax",@progbits
	.align	128
        .global         _Z4dot_iPdS_S_
        .type           _Z4dot_iPdS_S_,@function
        .size           _Z4dot_iPdS_S_,(.L_x_9 - _Z4dot_iPdS_S_)
        .other          _Z4dot_iPdS_S_,@"STO_CUDA_ENTRY STV_DEFAULT"
_Z4dot_iPdS_S_:
.text._Z4dot_iPdS_S_:
[----:B------:R-:W-:Y:S01]  /*0000*/  LDC R1, c[0x0][0x37c] ;  /* 0x0000df00ff017b82 */ /* 0x000fe20000000800 */
[----:B------:R-:W0:Y:S07]  /*0010*/  S2R R3, SR_TID.X ;  /* 0x0000000000037919 */ /* 0x000e2e0000002100 */
[----:B------:R-:W0:Y:S01]  /*0020*/  S2UR UR4, SR_CTAID.X ;  /* 0x00000000000479c3 */ /* 0x000e220000002500 */
[----:B------:R-:W1:Y:S01]  /*0030*/  LDCU UR8, c[0x0][0x380] ;  /* 0x00007000ff0877ac */ /* 0x000e620008000800 */
[----:B------:R-:W-:Y:S01]  /*0040*/  BSSY.RECONVERGENT B0, `(.L_x_0) ;  /* 0x0000053000007945 */ /* 0x000fe20003800200 */
[----:B------:R-:W2:Y:S05]  /*0050*/  LDCU.64 UR6, c[0x0][0x358] ;  /* 0x00006b00ff0677ac */ /* 0x000eaa0008000a00 */
[----:B------:R-:W0:Y:S01]  /*0060*/  LDC R0, c[0x0][0x360] ;  /* 0x0000d800ff007b82 */ /* 0x000e220000000800 */
[----:B------:R-:W3:Y:S01]  /*0070*/  LDCU UR5, c[0x0][0x370] ;  /* 0x00006e00ff0577ac */ /* 0x000ee20008000800 */
[C---:B0-----:R-:W-:Y:S01]  /*0080*/  IMAD R4, R0.reuse, UR4, R3 ;  /* 0x0000000400047c24 */ /* 0x041fe2000f8e0203 */
[----:B------:R-:W-:Y:S01]  /*0090*/  CS2R R2, SRZ ;  /* 0x0000000000027805 */ /* 0x000fe2000001ff00 */
[----:B---3--:R-:W-:-:S03]  /*00a0*/  IMAD R6, R0, UR5, RZ ;  /* 0x0000000500067c24 */ /* 0x008fc6000f8e02ff */
[----:B-1----:R-:W-:-:S13]  /*00b0*/  ISETP.GE.AND P0, PT, R4, UR8, PT ;  /* 0x0000000804007c0c */ /* 0x002fda000bf06270 */
[----:B--2---:R-:W-:Y:S05]  /*00c0*/  @P0 BRA `(.L_x_1) ;  /* 0x0000000400280947 */ /* 0x004fea0003800000 */
[----:B------:R-:W0:Y:S01]  /*00d0*/  I2F.U32.RP R9, R6 ;  /* 0x0000000600097306 */ /* 0x000e220000209000 */
[--C-:B------:R-:W-:Y:S01]  /*00e0*/  IMAD.IADD R5, R4, 0x1, R6.reuse ;  /* 0x0000000104057824 */ /* 0x100fe200078e0206 */
[----:B------:R-:W-:Y:S01]  /*00f0*/  ISETP.NE.U32.AND P2, PT, R6, RZ, PT ;  /* 0x000000ff0600720c */ /* 0x000fe20003f45070 */
[----:B------:R-:W-:Y:S01]  /*0100*/  IMAD.MOV R11, RZ, RZ, -R6 ;  /* 0x000000ffff0b7224 */ /* 0x000fe200078e0a06 */
[----:B------:R-:W-:Y:S02]  /*0110*/  BSSY.RECONVERGENT B1, `(.L_x_2) ;  /* 0x000002b000017945 */ /* 0x000fe40003800200 */
[C---:B------:R-:W-:Y:S02]  /*0120*/  ISETP.GE.AND P0, PT, R5.reuse, UR8, PT ;  /* 0x0000000805007c0c */ /* 0x040fe4000bf06270 */
[----:B------:R-:W-:Y:S02]  /*0130*/  VIMNMX R8, PT, PT, R5, UR8, !PT ;  /* 0x0000000805087c48 */ /* 0x000fe4000ffe0100 */
[----:B------:R-:W-:-:S04]  /*0140*/  SEL R7, RZ, 0x1, P0 ;  /* 0x00000001ff077807 */ /* 0x000fc80000000000 */
[----:B------:R-:W-:Y:S01]  /*0150*/  IADD3 R5, PT, PT, R8, -R5, -R7 ;  /* 0x8000000508057210 */ /* 0x000fe20007ffe807 */
[----:B0-----:R-:W0:Y:S02]  /*0160*/  MUFU.RCP R9, R9 ;  /* 0x0000000900097308 */ /* 0x001e240000001000 */
[----:B0-----:R-:W-:-:S06]  /*0170*/  VIADD R2, R9, 0xffffffe ;  /* 0x0ffffffe09027836 */ /* 0x001fcc0000000000 */
[----:B------:R0:W1:Y:S02]  /*0180*/  F2I.FTZ.U32.TRUNC.NTZ R3, R2 ;  /* 0x0000000200037305 */ /* 0x000064000021f000 */
[----:B0-----:R-:W-:Y:S02]  /*0190*/  HFMA2 R2, -RZ, RZ, 0, 0 ;  /* 0x00000000ff027431 */ /* 0x001fe400000001ff */
[----:B-1----:R-:W-:-:S04]  /*01a0*/  IMAD R11, R11, R3, RZ ;  /* 0x000000030b0b7224 */ /* 0x002fc800078e02ff */
[----:B------:R-:W-:-:S06]  /*01b0*/  IMAD.HI.U32 R10, R3, R11, R2 ;  /* 0x0000000b030a7227 */ /* 0x000fcc00078e0002 */
[----:B------:R-:W-:-:S04]  /*01c0*/  IMAD.HI.U32 R10, R10, R5, RZ ;  /* 0x000000050a0a7227 */ /* 0x000fc800078e00ff */
[----:B------:R-:W-:-:S04]  /*01d0*/  IMAD.MOV R2, RZ, RZ, -R10 ;  /* 0x000000ffff027224 */ /* 0x000fc800078e0a0a */
[----:B------:R-:W-:-:S05]  /*01e0*/  IMAD R5, R6, R2, R5 ;  /* 0x0000000206057224 */ /* 0x000fca00078e0205 */
[----:B------:R-:W-:-:S13]  /*01f0*/  ISETP.GE.U32.AND P0, PT, R5, R6, PT ;  /* 0x000000060500720c */ /* 0x000fda0003f06070 */
[----:B------:R-:W-:Y:S01]  /*0200*/  @P0 IMAD.IADD R5, R5, 0x1, -R6 ;  /* 0x0000000105050824 */ /* 0x000fe200078e0a06 */
[----:B------:R-:W-:-:S04]  /*0210*/  @P0 IADD3 R10, PT, PT, R10, 0x1, RZ ;  /* 0x000000010a0a0810 */ /* 0x000fc80007ffe0ff */
[----:B------:R-:W-:Y:S02]  /*0220*/  ISETP.GE.U32.AND P1, PT, R5, R6, PT ;  /* 0x000000060500720c */ /* 0x000fe40003f26070 */
[----:B------:R-:W-:-:S11]  /*0230*/  MOV R5, R4 ;  /* 0x0000000400057202 */ /* 0x000fd60000000f00 */
[----:B------:R-:W-:Y:S01]  /*0240*/  @P1 VIADD R10, R10, 0x1 ;  /* 0x000000010a0a1836 */ /* 0x000fe20000000000 */
[----:B------:R-:W-:-:S05]  /*0250*/  @!P2 LOP3.LUT R10, RZ, R6, RZ, 0x33, !PT ;  /* 0x00000006ff0aa212 */ /* 0x000fca00078e33ff */
[----:B------:R-:W-:-:S05]  /*0260*/  IMAD.IADD R7, R7, 0x1, R10 ;  /* 0x0000000107077824 */ /* 0x000fca00078e020a */
[C---:B------:R-:W-:Y:S02]  /*0270*/  LOP3.LUT R2, R7.reuse, 0x3, RZ, 0xc0, !PT ;  /* 0x0000000307027812 */ /* 0x040fe400078ec0ff */
[----:B------:R-:W-:Y:S02]  /*0280*/  ISETP.GE.U32.AND P1, PT, R7, 0x3, PT ;  /* 0x000000030700780c */ /* 0x000fe40003f26070 */
[----:B------:R-:W-:Y:S02]  /*0290*/  ISETP.NE.AND P0, PT, R2, 0x3, PT ;  /* 0x000000030200780c */ /* 0x000fe40003f05270 */
[----:B------:R-:W-:-:S11]  /*02a0*/  CS2R R2, SRZ ;  /* 0x0000000000027805 */ /* 0x000fd6000001ff00 */
[----:B------:R-:W-:Y:S05]  /*02b0*/  @!P0 BRA `(.L_x_3) ;  /* 0x0000000000408947 */ /* 0x000fea0003800000 */
[----:B------:R-:W0:Y:S01]  /*02c0*/  LDC.64 R10, c[0x0][0x390] ;  /* 0x0000e400ff0a7b82 */ /* 0x000e220000000a00 */
[----:B------:R-:W-:Y:S01]  /*02d0*/  VIADD R7, R7, 0x1 ;  /* 0x0000000107077836 */ /* 0x000fe20000000000 */
[----:B------:R-:W-:Y:S01]  /*02e0*/  CS2R R2, SRZ ;  /* 0x0000000000027805 */ /* 0x000fe2000001ff00 */
[----:B------:R-:W-:-:S03]  /*02f0*/  IMAD.MOV.U32 R5, RZ, RZ, R4 ;  /* 0x000000ffff057224 */ /* 0x000fc600078e0004 */
[----:B------:R-:W-:Y:S02]  /*0300*/  LOP3.LUT R7, R7, 0x3, RZ, 0xc0, !PT ;  /* 0x0000000307077812 */ /* 0x000fe400078ec0ff */
[----:B------:R-:W1:Y:S02]  /*0310*/  LDC.64 R8, c[0x0][0x388] ;  /* 0x0000e200ff087b82 */ /* 0x000e640000000a00 */
[----:B------:R-:W-:-:S07]  /*0320*/  IADD3 R7, PT, PT, -R7, RZ, RZ ;  /* 0x000000ff07077210 */ /* 0x000fce0007ffe1ff */
.L_x_4:
[----:B0-----:R-:W-:-:S04]  /*0330*/  IMAD.WIDE R12, R5, 0x8, R10 ;  /* 0x00000008050c7825 */ /* 0x001fc800078e020a */
[----:B-1----:R-:W-:Y:S02]  /*0340*/  IMAD.WIDE R14, R5, 0x8, R8 ;  /* 0x00000008050e7825 */ /* 0x002fe400078e0208 */
[----:B------:R-:W2:Y:S04]  /*0350*/  LDG.E.64 R12, desc[UR6][R12.64] ;  /* 0x000000060c0c7981 */ /* 0x000ea8000c1e1b00 */
[----:B------:R-:W2:Y:S01]  /*0360*/  LDG.E.64 R14, desc[UR6][R14.64] ;  /* 0x000000060e0e7981 */ /* 0x000ea2000c1e1b00 */
[----:B------:R-:W-:Y:S02]  /*0370*/  VIADD R7, R7, 0x1 ;  /* 0x0000000107077836 */ /* 0x000fe40000000000 */
[----:B------:R-:W-:-:S03]  /*0380*/  IMAD.IADD R5, R6, 0x1, R5 ;  /* 0x0000000106057824 */ /* 0x000fc600078e0205 */
[----:B------:R-:W-:Y:S01]  /*0390*/  ISETP.NE.AND P0, PT, R7, RZ, PT ;  /* 0x000000ff0700720c */ /* 0x000fe20003f05270 */
[----:B--2---:R-:W-:-:S12]  /*03a0*/  DFMA R2, R14, R12, R2 ;  /* 0x0000000c0e02722b */ /* 0x004fd80000000002 */
[----:B------:R-:W-:Y:S05]  /*03b0*/  @P0 BRA `(.L_x_4) ;  /* 0xfffffffc00dc0947 */ /* 0x000fea000383ffff */
.L_x_3:
[----:B------:R-:W-:Y:S05]  /*03c0*/  BSYNC.RECONVERGENT B1 ;  /* 0x0000000000017941 */ /* 0x000fea0003800200 */
.L_x_2:
[----:B------:R-:W-:Y:S05]  /*03d0*/  @!P1 BRA `(.L_x_1) ;  /* 0x0000000000649947 */ /* 0x000fea0003800000 */
.L_x_5:
[----:B------:R-:W0:Y:S08]  /*03e0*/  LDC.64 R8, c[0x0][0x388] ;  /* 0x0000e200ff087b82 */ /* 0x000e300000000a00 */
[----:B------:R-:W1:Y:S01]  /*03f0*/  LDC.64 R10, c[0x0][0x390] ;  /* 0x0000e400ff0a7b82 */ /* 0x000e620000000a00 */
[----:B0-----:R-:W-:-:S05]  /*0400*/  IMAD.WIDE R18, R5, 0x8, R8 ;  /* 0x0000000805127825 */ /* 0x001fca00078e0208 */
[----:B------:R-:W2:Y:S01]  /*0410*/  LDG.E.64 R12, desc[UR6][R18.64] ;  /* 0x00000006120c7981 */ /* 0x000ea2000c1e1b00 */
[----:B-1----:R-:W-:-:S05]  /*0420*/  IMAD.WIDE R10, R5, 0x8, R10 ;  /* 0x00000008050a7825 */ /* 0x002fca00078e020a */
[----:B------:R-:W2:Y:S01]  /*0430*/  LDG.E.64 R14, desc[UR6][R10.64] ;  /* 0x000000060a0e7981 */ /* 0x000ea2000c1e1b00 */
[----:B------:R-:W-:-:S04]  /*0440*/  IMAD.WIDE R24, R6, 0x8, R18 ;  /* 0x0000000806187825 */ /* 0x000fc800078e0212 */
[C---:B------:R-:W-:Y:S01]  /*0450*/  IMAD.WIDE R26, R6.reuse, 0x8, R10 ;  /* 0x00000008061a7825 */ /* 0x040fe200078e020a */
[----:B------:R-:W3:Y:S04]  /*0460*/  LDG.E.64 R8, desc[UR6][R24.64] ;  /* 0x0000000618087981 */ /* 0x000ee8000c1e1b00 */
[----:B------:R0:W3:Y:S01]  /*0470*/  LDG.E.64 R10, desc[UR6][R26.64] ;  /* 0x000000061a0a7981 */ /* 0x0000e2000c1e1b00 */
[----:B------:R-:W-:-:S05]  /*0480*/  IMAD.WIDE R28, R6, 0x8, R24 ;  /* 0x00000008061c7825 */ /* 0x000fca00078e0218 */
[----:B------:R-:W4:Y:S01]  /*0490*/  LDG.E.64 R20, desc[UR6][R28.64] ;  /* 0x000000061c147981 */ /* 0x000f22000c1e1b00 */
[----:B0-----:R-:W-:-:S05]  /*04a0*/  IMAD.WIDE R26, R6, 0x8, R26 ;  /* 0x00000008061a7825 */ /* 0x001fca00078e021a */
[----:B------:R-:W4:Y:S01]  /*04b0*/  LDG.E.64 R22, desc[UR6][R26.64] ;  /* 0x000000061a167981 */ /* 0x000f22000c1e1b00 */
[----:B------:R-:W-:-:S04]  /*04c0*/  IMAD.WIDE R16, R6, 0x8, R28 ;  /* 0x0000000806107825 */ /* 0x000fc800078e021c */
[C---:B------:R-:W-:Y:S02]  /*04d0*/  IMAD.WIDE R18, R6.reuse, 0x8, R26 ;  /* 0x0000000806127825 */ /* 0x040fe400078e021a */
[----:B------:R-:W5:Y:S04]  /*04e0*/  LDG.E.64 R16, desc[UR6][R16.64] ;  /* 0x0000000610107981 */ /* 0x000f68000c1e1b00 */
[----:B------:R-:W5:Y:S01]  /*04f0*/  LDG.E.64 R18, desc[UR6][R18.64] ;  /* 0x0000000612127981 */ /* 0x000f62000c1e1b00 */
[----:B------:R-:W-:-:S04]  /*0500*/  LEA R5, R6, R5, 0x2 ;  /* 0x0000000506057211 */ /* 0x000fc800078e10ff */
[----:B------:R-:W-:Y:S01]  /*0510*/  ISETP.GE.AND P0, PT, R5, UR8, PT ;  /* 0x0000000805007c0c */ /* 0x000fe2000bf06270 */
[----:B--2---:R-:W-:-:S08]  /*0520*/  DFMA R12, R12, R14, R2 ;  /* 0x0000000e0c0c722b */ /* 0x004fd00000000002 */
[----:B---3--:R-:W-:-:S08]  /*0530*/  DFMA R8, R8, R10, R12 ;  /* 0x0000000a0808722b */ /* 0x008fd0000000000c */
[----:B----4-:R-:W-:-:S08]  /*0540*/  DFMA R8, R20, R22, R8 ;  /* 0x000000161408722b */ /* 0x010fd00000000008 */
[----:B-----5:R-:W-:Y:S01]  /*0550*/  DFMA R2, R16, R18, R8 ;  /* 0x000000121002722b */ /* 0x020fe20000000008 */
[----:B------:R-:W-:Y:S10]  /*0560*/  @!P0 BRA `(.L_x_5) ;  /* 0xfffffffc009c8947 */ /* 0x000ff4000383ffff */
.L_x_1:
[----:B------:R-:W-:Y:S05]  /*0570*/  BSYNC.RECONVERGENT B0 ;  /* 0x0000000000007941 */ /* 0x000fea0003800200 */
.L_x_0:
[----:B------:R-:W0:Y:S01]  /*0580*/  S2UR UR5, SR_CgaCtaId ;  /* 0x00000000000579c3 */ /* 0x000e220000008800 */
[----:B------:R-:W-:Y:S01]  /*0590*/  UMOV UR4, 0x400 ;  /* 0x0000040000047882 */ /* 0x000fe20000000000 */
[----:B------:R-:W-:Y:S02]  /*05a0*/  ISETP.GE.U32.AND P1, PT, R0, 0x2, PT ;  /* 0x000000020000780c */ /* 0x000fe40003f26070 */
[----:B------:R-:W-:Y:S01]  /*05b0*/  ISETP.NE.AND P0, PT, R4, RZ, PT ;  /* 0x000000ff0400720c */ /* 0x000fe20003f05270 */
[----:B0-----:R-:W-:-:S06]  /*05c0*/  ULEA UR4, UR5, UR4, 0x18 ;  /* 0x0000000405047291 */ /* 0x001fcc000f8ec0ff */
[----:B------:R-:W-:-:S05]  /*05d0*/  LEA R5, R4, UR4, 0x3 ;  /* 0x0000000404057c11 */ /* 0x000fca000f8e18ff */
[----:B------:R0:W-:Y:S01]  /*05e0*/  STS.64 [R5], R2 ;  /* 0x0000000205007388 */ /* 0x0001e20000000a00 */
[----:B------:R-:W-:Y:S06]  /*05f0*/  BAR.SYNC.DEFER_BLOCKING 0x0 ;  /* 0x0000000000007b1d */ /* 0x000fec0000010000 */
[----:B------:R-:W-:Y:S05]  /*0600*/  @!P1 BRA `(.L_x_6) ;  /* 0x00000000002c9947 */ /* 0x000fea0003800000 */
.L_x_7:
[----:B------:R-:W-:-:S04]  /*0610*/  SHF.R.U32.HI R9, RZ, 0x1, R0 ;  /* 0x00000001ff097819 */ /* 0x000fc80000011600 */
[----:B------:R-:W-:-:S13]  /*0620*/  ISETP.GE.AND P1, PT, R4, R9, PT ;  /* 0x000000090400720c */ /* 0x000fda0003f26270 */
[----:B------:R-:W-:Y:S01]  /*0630*/  @!P1 IMAD R8, R9, 0x8, R5 ;  /* 0x0000000809089824 */ /* 0x000fe200078e0205 */
[----:B------:R-:W-:Y:S04]  /*0640*/  @!P1 LDS.64 R6, [R5] ;  /* 0x0000000005069984 */ /* 0x000fe80000000a00 */
[----:B0-----:R-:W0:Y:S02]  /*0650*/  @!P1 LDS.64 R2, [R8] ;  /* 0x0000000008029984 */ /* 0x001e240000000a00 */
[----:B0-----:R-:W-:-:S07]  /*0660*/  @!P1 DADD R2, R2, R6 ;  /* 0x0000000002029229 */ /* 0x001fce0000000006 */
[----:B------:R1:W-:Y:S01]  /*0670*/  @!P1 STS.64 [R5], R2 ;  /* 0x0000000205009388 */ /* 0x0003e20000000a00 */
[----:B------:R-:W-:Y:S01]  /*0680*/  BAR.SYNC.DEFER_BLOCKING 0x0 ;  /* 0x0000000000007b1d */ /* 0x000fe20000010000 */
[----:B------:R-:W-:Y:S02]  /*0690*/  ISETP.GT.U32.AND P1, PT, R0, 0x3, PT ;  /* 0x000000030000780c */ /* 0x000fe40003f24070 */
[----:B------:R-:W-:-:S11]  /*06a0*/  MOV R0, R9 ;  /* 0x0000000900007202 */ /* 0x000fd60000000f00 */
[----:B-1----:R-:W-:Y:S05]  /*06b0*/  @P1 BRA `(.L_x_7) ;  /* 0xfffffffc00d41947 */ /* 0x002fea000383ffff */
.L_x_6:
[----:B------:R-:W-:Y:S05]  /*06c0*/  @P0 EXIT ;  /* 0x000000000000094d */ /* 0x000fea0003800000 */
[----:B------:R-:W1:Y:S01]  /*06d0*/  S2UR UR5, SR_CgaCtaId ;  /* 0x00000000000579c3 */ /* 0x000e620000008800 */
[----:B------:R-:W-:-:S07]  /*06e0*/  UMOV UR4, 0x400 ;  /* 0x0000040000047882 */ /* 0x000fce0000000000 */
[----:B0-----:R-:W0:Y:S01]  /*06f0*/  LDC.64 R4, c[0x0][0x398] ;  /* 0x0000e600ff047b82 */ /* 0x001e220000000a00 */
[----:B-1----:R-:W-:-:S09]  /*0700*/  ULEA UR4, UR5, UR4, 0x18 ;  /* 0x0000000405047291 */ /* 0x002fd2000f8ec0ff */
[----:B------:R-:W0:Y:S04]  /*0710*/  LDS.64 R2, [UR4] ;  /* 0x00000004ff027984 */ /* 0x000e280008000a00 */
[----:B0-----:R-:W-:Y:S01]  /*0720*/  STG.E.64 desc[UR6][R4.64], R2 ;  /* 0x0000000204007986 */ /* 0x001fe2000c101b06 */
[----:B------:R-:W-:Y:S05]  /*0730*/  EXIT ;  /* 0x000000000000794d */ /* 0x000fea0003800000 */
.L_x_8:
[----:B------:R-:W-:-:S00]  /*0740*/  BRA `(.L_x_8) ;  /* 0xfffffffc00fc7947 */ /* 0x000fc0000383ffff */
[----:B------:R-:W-:-:S00]  /*0750*/  NOP ;  /* 0x0000000000007918 */ /* 0x000fc00000000000 */
        /* <DEDUP_REMOVED lines=10> */
.L_x_9:


//--------------------- .nv.shared._Z4dot_iPdS_S_ --------------------------
	.section	.nv.shared._Z4dot_iPdS_S_,"aw",@nobits
	.sectionflags	@""
	.align	16
	.zero		1024


//--------------------- .nv.shared.reserved.0     --------------------------
	.section	.nv.shared.reserved.0,"aw",@nobits
	.weak		__nv_reservedSMEM_offset_0_alias
	.size		__nv_reservedSMEM_offset_0_alias, 0, 64
	.other		__nv_reservedSMEM_offset_0_alias,@"STO_CUDA_RESERVED_SHARED STV_DEFAULT"
__nv_reservedSMEM_offset_0_alias:
	.zero		0
	.zero		64


//--------------------- .nv.constant0._Z4dot_iPdS_S_ --------------------------
	.section	.nv.constant0._Z4dot_iPdS_S_,"a",@progbits
	.sectionflags	@""
	.align	4
.nv.constant0._Z4dot_iPdS_S_:
	.zero		928


//--------------------- SYMBOLS --------------------------

	.type		.nv.reservedSmem.offset0,@object
	.size		.nv.reservedSmem.offset0,0x4
	.type		.nv.reservedSmem.cap,@object
	.size		.nv.reservedSmem.cap,0x4
